//
// Generated by NVIDIA NVVM Compiler
//
// Compiler Build ID: CL-36424714
// Cuda compilation tools, release 13.0, V13.0.88
// Based on NVVM 20.0.0
//

.version 9.0
.target sm_100
.address_size 64

	// .globl	_Z20addMatrixRowsAndColsPiS_ii

.visible .entry _Z20addMatrixRowsAndColsPiS_ii(
	.param .u64 .ptr .align 1 _Z20addMatrixRowsAndColsPiS_ii_param_0,
	.param .u64 .ptr .align 1 _Z20addMatrixRowsAndColsPiS_ii_param_1,
	.param .u32 _Z20addMatrixRowsAndColsPiS_ii_param_2,
	.param .u32 _Z20addMatrixRowsAndColsPiS_ii_param_3
)
{
	.reg .pred 	%p<21>;
	.reg .b32 	%r<239>;
	.reg .b64 	%rd<52>;

	ld.param.u64 	%rd4, [_Z20addMatrixRowsAndColsPiS_ii_param_0];
	ld.param.u64 	%rd3, [_Z20addMatrixRowsAndColsPiS_ii_param_1];
	ld.param.u32 	%r71, [_Z20addMatrixRowsAndColsPiS_ii_param_2];
	ld.param.u32 	%r73, [_Z20addMatrixRowsAndColsPiS_ii_param_3];
	cvta.to.global.u64 	%rd1, %rd4;
	mov.u32 	%r74, %ctaid.x;
	mov.u32 	%r75, %ntid.x;
	mov.u32 	%r76, %tid.x;
	mad.lo.s32 	%r1, %r74, %r75, %r76;
	mov.u32 	%r77, %ctaid.y;
	mov.u32 	%r78, %ntid.y;
	mov.u32 	%r79, %tid.y;
	mad.lo.s32 	%r80, %r77, %r78, %r79;
	setp.ge.s32 	%p1, %r1, %r71;
	setp.ge.s32 	%p2, %r80, %r73;
	or.pred  	%p3, %p1, %p2;
	@%p3 bra 	$L__BB0_27;
	mul.lo.s32 	%r3, %r73, %r1;
	add.s32 	%r83, %r73, -1;
	and.b32  	%r4, %r73, 15;
	setp.lt.u32 	%p4, %r83, 15;
	mov.b32 	%r208, 0;
	mov.u32 	%r219, %r208;
	@%p4 bra 	$L__BB0_4;
	and.b32  	%r208, %r73, 2147483632;
	neg.s32 	%r221, %r208;
	add.s64 	%rd2, %rd1, 32;
	mov.b32 	%r219, 0;
	mov.u32 	%r220, %r3;
$L__BB0_3:
	.pragma "nounroll";
	mul.wide.s32 	%rd5, %r220, 4;
	add.s64 	%rd6, %rd2, %rd5;
	ld.global.u32 	%r85, [%rd6+-32];
	add.s32 	%r86, %r85, %r219;
	ld.global.u32 	%r87, [%rd6+-28];
	add.s32 	%r88, %r87, %r86;
	ld.global.u32 	%r89, [%rd6+-24];
	add.s32 	%r90, %r89, %r88;
	ld.global.u32 	%r91, [%rd6+-20];
	add.s32 	%r92, %r91, %r90;
	ld.global.u32 	%r93, [%rd6+-16];
	add.s32 	%r94, %r93, %r92;
	ld.global.u32 	%r95, [%rd6+-12];
	add.s32 	%r96, %r95, %r94;
	ld.global.u32 	%r97, [%rd6+-8];
	add.s32 	%r98, %r97, %r96;
	ld.global.u32 	%r99, [%rd6+-4];
	add.s32 	%r100, %r99, %r98;
	ld.global.u32 	%r101, [%rd6];
	add.s32 	%r102, %r101, %r100;
	ld.global.u32 	%r103, [%rd6+4];
	add.s32 	%r104, %r103, %r102;
	ld.global.u32 	%r105, [%rd6+8];
	add.s32 	%r106, %r105, %r104;
	ld.global.u32 	%r107, [%rd6+12];
	add.s32 	%r108, %r107, %r106;
	ld.global.u32 	%r109, [%rd6+16];
	add.s32 	%r110, %r109, %r108;
	ld.global.u32 	%r111, [%rd6+20];
	add.s32 	%r112, %r111, %r110;
	ld.global.u32 	%r113, [%rd6+24];
	add.s32 	%r114, %r113, %r112;
	ld.global.u32 	%r115, [%rd6+28];
	add.s32 	%r219, %r115, %r114;
	add.s32 	%r221, %r221, 16;
	add.s32 	%r220, %r220, 16;
	setp.eq.s32 	%p5, %r221, 0;
	@%p5 bra 	$L__BB0_4;
	bra.uni 	$L__BB0_3;
$L__BB0_4:
	setp.eq.s32 	%p6, %r4, 0;
	@%p6 bra 	$L__BB0_13;
	and.b32  	%r10, %r73, 7;
	setp.lt.u32 	%p7, %r4, 8;
	@%p7 bra 	$L__BB0_7;
	add.s32 	%r117, %r208, %r3;
	mul.wide.s32 	%rd7, %r117, 4;
	add.s64 	%rd8, %rd1, %rd7;
	ld.global.u32 	%r118, [%rd8];
	add.s32 	%r119, %r118, %r219;
	ld.global.u32 	%r120, [%rd8+4];
	add.s32 	%r121, %r120, %r119;
	ld.global.u32 	%r122, [%rd8+8];
	add.s32 	%r123, %r122, %r121;
	ld.global.u32 	%r124, [%rd8+12];
	add.s32 	%r125, %r124, %r123;
	ld.global.u32 	%r126, [%rd8+16];
	add.s32 	%r127, %r126, %r125;
	ld.global.u32 	%r128, [%rd8+20];
	add.s32 	%r129, %r128, %r127;
	ld.global.u32 	%r130, [%rd8+24];
	add.s32 	%r131, %r130, %r129;
	ld.global.u32 	%r132, [%rd8+28];
	add.s32 	%r219, %r132, %r131;
	add.s32 	%r208, %r208, 8;
$L__BB0_7:
	setp.eq.s32 	%p8, %r10, 0;
	@%p8 bra 	$L__BB0_13;
	and.b32  	%r16, %r73, 3;
	setp.lt.u32 	%p9, %r10, 4;
	@%p9 bra 	$L__BB0_10;
	add.s32 	%r134, %r208, %r3;
	mul.wide.s32 	%rd9, %r134, 4;
	add.s64 	%rd10, %rd1, %rd9;
	ld.global.u32 	%r135, [%rd10];
	add.s32 	%r136, %r135, %r219;
	ld.global.u32 	%r137, [%rd10+4];
	add.s32 	%r138, %r137, %r136;
	ld.global.u32 	%r139, [%rd10+8];
	add.s32 	%r140, %r139, %r138;
	ld.global.u32 	%r141, [%rd10+12];
	add.s32 	%r219, %r141, %r140;
	add.s32 	%r208, %r208, 4;
$L__BB0_10:
	setp.eq.s32 	%p10, %r16, 0;
	@%p10 bra 	$L__BB0_13;
	add.s32 	%r217, %r208, %r3;
	neg.s32 	%r216, %r16;
$L__BB0_12:
	.pragma "nounroll";
	mul.wide.s32 	%rd11, %r217, 4;
	add.s64 	%rd12, %rd1, %rd11;
	ld.global.u32 	%r142, [%rd12];
	add.s32 	%r219, %r142, %r219;
	add.s32 	%r217, %r217, 1;
	add.s32 	%r216, %r216, 1;
	setp.ne.s32 	%p11, %r216, 0;
	@%p11 bra 	$L__BB0_12;
$L__BB0_13:
	setp.lt.s32 	%p12, %r71, 1;
	mov.b32 	%r238, 0;
	@%p12 bra 	$L__BB0_26;
	and.b32  	%r31, %r71, 15;
	setp.lt.u32 	%p13, %r71, 16;
	mov.b32 	%r227, 0;
	mov.u32 	%r238, %r227;
	@%p13 bra 	$L__BB0_17;
	and.b32  	%r227, %r71, 2147483632;
	neg.s32 	%r224, %r227;
	shl.b32 	%r34, %r73, 4;
	mov.b32 	%r238, 0;
	mul.wide.s32 	%rd15, %r73, 4;
	mov.u32 	%r223, %r80;
$L__BB0_16:
	.pragma "nounroll";
	mul.wide.s32 	%rd13, %r223, 4;
	add.s64 	%rd14, %rd1, %rd13;
	ld.global.u32 	%r147, [%rd14];
	add.s32 	%r148, %r147, %r238;
	add.s64 	%rd16, %rd14, %rd15;
	ld.global.u32 	%r149, [%rd16];
	add.s32 	%r150, %r149, %r148;
	add.s64 	%rd17, %rd16, %rd15;
	ld.global.u32 	%r151, [%rd17];
	add.s32 	%r152, %r151, %r150;
	add.s64 	%rd18, %rd17, %rd15;
	ld.global.u32 	%r153, [%rd18];
	add.s32 	%r154, %r153, %r152;
	add.s64 	%rd19, %rd18, %rd15;
	ld.global.u32 	%r155, [%rd19];
	add.s32 	%r156, %r155, %r154;
	add.s64 	%rd20, %rd19, %rd15;
	ld.global.u32 	%r157, [%rd20];
	add.s32 	%r158, %r157, %r156;
	add.s64 	%rd21, %rd20, %rd15;
	ld.global.u32 	%r159, [%rd21];
	add.s32 	%r160, %r159, %r158;
	add.s64 	%rd22, %rd21, %rd15;
	ld.global.u32 	%r161, [%rd22];
	add.s32 	%r162, %r161, %r160;
	add.s64 	%rd23, %rd22, %rd15;
	ld.global.u32 	%r163, [%rd23];
	add.s32 	%r164, %r163, %r162;
	add.s64 	%rd24, %rd23, %rd15;
	ld.global.u32 	%r165, [%rd24];
	add.s32 	%r166, %r165, %r164;
	add.s64 	%rd25, %rd24, %rd15;
	ld.global.u32 	%r167, [%rd25];
	add.s32 	%r168, %r167, %r166;
	add.s64 	%rd26, %rd25, %rd15;
	ld.global.u32 	%r169, [%rd26];
	add.s32 	%r170, %r169, %r168;
	add.s64 	%rd27, %rd26, %rd15;
	ld.global.u32 	%r171, [%rd27];
	add.s32 	%r172, %r171, %r170;
	add.s64 	%rd28, %rd27, %rd15;
	ld.global.u32 	%r173, [%rd28];
	add.s32 	%r174, %r173, %r172;
	add.s64 	%rd29, %rd28, %rd15;
	ld.global.u32 	%r175, [%rd29];
	add.s32 	%r176, %r175, %r174;
	add.s64 	%rd30, %rd29, %rd15;
	ld.global.u32 	%r177, [%rd30];
	add.s32 	%r238, %r177, %r176;
	add.s32 	%r224, %r224, 16;
	add.s32 	%r223, %r223, %r34;
	setp.ne.s32 	%p14, %r224, 0;
	@%p14 bra 	$L__BB0_16;
$L__BB0_17:
	setp.eq.s32 	%p15, %r31, 0;
	@%p15 bra 	$L__BB0_26;
	and.b32  	%r50, %r71, 7;
	setp.lt.u32 	%p16, %r31, 8;
	@%p16 bra 	$L__BB0_20;
	mad.lo.s32 	%r179, %r227, %r73, %r80;
	mul.wide.s32 	%rd31, %r179, 4;
	add.s64 	%rd32, %rd1, %rd31;
	ld.global.u32 	%r180, [%rd32];
	add.s32 	%r181, %r180, %r238;
	mul.wide.s32 	%rd33, %r73, 4;
	add.s64 	%rd34, %rd32, %rd33;
	ld.global.u32 	%r182, [%rd34];
	add.s32 	%r183, %r182, %r181;
	add.s64 	%rd35, %rd34, %rd33;
	ld.global.u32 	%r184, [%rd35];
	add.s32 	%r185, %r184, %r183;
	add.s64 	%rd36, %rd35, %rd33;
	ld.global.u32 	%r186, [%rd36];
	add.s32 	%r187, %r186, %r185;
	add.s64 	%rd37, %rd36, %rd33;
	ld.global.u32 	%r188, [%rd37];
	add.s32 	%r189, %r188, %r187;
	add.s64 	%rd38, %rd37, %rd33;
	ld.global.u32 	%r190, [%rd38];
	add.s32 	%r191, %r190, %r189;
	add.s64 	%rd39, %rd38, %rd33;
	ld.global.u32 	%r192, [%rd39];
	add.s32 	%r193, %r192, %r191;
	add.s64 	%rd40, %rd39, %rd33;
	ld.global.u32 	%r194, [%rd40];
	add.s32 	%r238, %r194, %r193;
	add.s32 	%r227, %r227, 8;
$L__BB0_20:
	setp.eq.s32 	%p17, %r50, 0;
	@%p17 bra 	$L__BB0_26;
	and.b32  	%r56, %r71, 3;
	setp.lt.u32 	%p18, %r50, 4;
	@%p18 bra 	$L__BB0_23;
	mad.lo.s32 	%r196, %r227, %r73, %r80;
	mul.wide.s32 	%rd41, %r196, 4;
	add.s64 	%rd42, %rd1, %rd41;
	ld.global.u32 	%r197, [%rd42];
	add.s32 	%r198, %r197, %r238;
	mul.wide.s32 	%rd43, %r73, 4;
	add.s64 	%rd44, %rd42, %rd43;
	ld.global.u32 	%r199, [%rd44];
	add.s32 	%r200, %r199, %r198;
	add.s64 	%rd45, %rd44, %rd43;
	ld.global.u32 	%r201, [%rd45];
	add.s32 	%r202, %r201, %r200;
	add.s64 	%rd46, %rd45, %rd43;
	ld.global.u32 	%r203, [%rd46];
	add.s32 	%r238, %r203, %r202;
	add.s32 	%r227, %r227, 4;
$L__BB0_23:
	setp.eq.s32 	%p19, %r56, 0;
	@%p19 bra 	$L__BB0_26;
	mad.lo.s32 	%r236, %r227, %r73, %r80;
	neg.s32 	%r235, %r56;
$L__BB0_25:
	.pragma "nounroll";
	mul.wide.s32 	%rd47, %r236, 4;
	add.s64 	%rd48, %rd1, %rd47;
	ld.global.u32 	%r204, [%rd48];
	add.s32 	%r238, %r204, %r238;
	add.s32 	%r236, %r236, %r73;
	add.s32 	%r235, %r235, 1;
	setp.ne.s32 	%p20, %r235, 0;
	@%p20 bra 	$L__BB0_25;
$L__BB0_26:
	add.s32 	%r205, %r238, %r219;
	add.s32 	%r206, %r3, %r80;
	cvta.to.global.u64 	%rd49, %rd3;
	mul.wide.s32 	%rd50, %r206, 4;
	add.s64 	%rd51, %rd49, %rd50;
	st.global.u32 	[%rd51], %r205;
$L__BB0_27:
	ret;

}


// ===== COMPILED SASS (sm_100) =====

	.target	sm_100

	.elftype	@"ET_EXEC"


//--------------------- .note.nv.tkinfo           --------------------------
	.section	.note.nv.tkinfo,"",@"SHT_NOTE"
	.sectionflags	@"SHF_NOTE_NV_TKINFO"
	.tkinfo
        /*0018*/ 	.word	0x00000002
        /*0030*/ 	.string	""
        /*0030*/ 	.string	"ptxas"
        /*0030*/ 	.string	"Cuda compilation tools, release 13.0, V13.0.88"
        /*0030*/ 	.string	"Build cuda_13.0.r13.0/compiler.36424714_0"
        /*0030*/ 	.string	"-arch sm_100 -m 64 "



//--------------------- .note.nv.cuinfo           --------------------------
	.section	.note.nv.cuinfo,"",@"SHT_NOTE"
	.sectionflags	@"SHF_NOTE_NV_CUINFO"
        /*0018*/ 	.short	0x0002
        /*001a*/ 	.short	0x0064
        /*001c*/ 	.short	0x0082
	.zero		2


//--------------------- .nv.info                  --------------------------
	.section	.nv.info,"",@"SHT_CUDA_INFO"
	.align	4


	//----- nvinfo : EIATTR_REGCOUNT
	.align		4
        /*0000*/ 	.byte	0x04, 0x2f
        /*0002*/ 	.short	(.L_1 - .L_0)
	.align		4
.L_0:
        /*0004*/ 	.word	index@(_Z20addMatrixRowsAndColsPiS_ii)
        /*0008*/ 	.word	0x00000020


	//----- nvinfo : EIATTR_FRAME_SIZE
	.align		4
.L_1:
        /*000c*/ 	.byte	0x04, 0x11
        /*000e*/ 	.short	(.L_3 - .L_2)
	.align		4
.L_2:
        /*0010*/ 	.word	index@(_Z20addMatrixRowsAndColsPiS_ii)
        /*0014*/ 	.word	0x00000000


	//----- nvinfo : EIATTR_MIN_STACK_SIZE
	.align		4
.L_3:
        /*0018*/ 	.byte	0x04, 0x12
        /*001a*/ 	.short	(.L_5 - .L_4)
	.align		4
.L_4:
        /*001c*/ 	.word	index@(_Z20addMatrixRowsAndColsPiS_ii)
        /*0020*/ 	.word	0x00000000
.L_5:


//--------------------- .nv.compat                --------------------------
	.section	.nv.compat,"",@"SHT_CUDA_COMPAT_INFO"
	.align	4
        /*0000*/ 	.byte	0x02, 0x09, 0x00, 0x00, 0x02, 0x02, 0x01, 0x00, 0x02, 0x05, 0x05, 0x00, 0x03, 0x07, 0x01, 0x01
        /*0010*/ 	.byte	0x02, 0x03, 0x00, 0x00, 0x02, 0x06, 0x01, 0x00, 0x04, 0x0b, 0x08, 0x00, 0x09, 0x00, 0x00, 0x00
        /*0020*/ 	.byte	0x00, 0x00, 0x00, 0x00


//--------------------- .nv.info._Z20addMatrixRowsAndColsPiS_ii --------------------------
	.section	.nv.info._Z20addMatrixRowsAndColsPiS_ii,"",@"SHT_CUDA_INFO"
	.sectionflags	@""
	.align	4


	//----- nvinfo : EIATTR_CUDA_API_VERSION
	.align		4
        /*0000*/ 	.byte	0x04, 0x37
        /*0002*/ 	.short	(.L_7 - .L_6)
.L_6:
        /*0004*/ 	.word	0x00000082


	//----- nvinfo : EIATTR_KPARAM_INFO
	.align		4
.L_7:
        /*0008*/ 	.byte	0x04, 0x17
        /*000a*/ 	.short	(.L_9 - .L_8)
.L_8:
        /*000c*/ 	.word	0x00000000
        /*0010*/ 	.short	0x0003
        /*0012*/ 	.short	0x0014
        /*0014*/ 	.byte	0x00, 0xf0, 0x11, 0x00


	//----- nvinfo : EIATTR_KPARAM_INFO
	.align		4
.L_9:
        /*0018*/ 	.byte	0x04, 0x17
        /*001a*/ 	.short	(.L_11 - .L_10)
.L_10:
        /*001c*/ 	.word	0x00000000
        /*0020*/ 	.short	0x0002
        /*0022*/ 	.short	0x0010
        /*0024*/ 	.byte	0x00, 0xf0, 0x11, 0x00


	//----- nvinfo : EIATTR_KPARAM_INFO
	.align		4
.L_11:
        /*0028*/ 	.byte	0x04, 0x17
        /*002a*/ 	.short	(.L_13 - .L_12)
.L_12:
        /*002c*/ 	.word	0x00000000
        /*0030*/ 	.short	0x0001
        /*0032*/ 	.short	0x0008
        /*0034*/ 	.byte	0x00, 0xf5, 0x21, 0x00


	//----- nvinfo : EIATTR_KPARAM_INFO
	.align		4
.L_13:
        /*0038*/ 	.byte	0x04, 0x17
        /*003a*/ 	.short	(.L_15 - .L_14)
.L_14:
        /*003c*/ 	.word	0x00000000
        /*0040*/ 	.short	0x0000
        /*0042*/ 	.short	0x0000
        /*0044*/ 	.byte	0x00, 0xf5, 0x21, 0x00


	//----- nvinfo : EIATTR_SPARSE_MMA_MASK
	.align		4
.L_15:
        /*0048*/ 	.byte	0x03, 0x50
        /*004a*/ 	.short	0x0000


	//----- nvinfo : EIATTR_MAXREG_COUNT
	.align		4
        /*004c*/ 	.byte	0x03, 0x1b
        /*004e*/ 	.short	0x00ff


	//----- nvinfo : EIATTR_MERCURY_ISA_VERSION
	.align		4
        /*0050*/ 	.byte	0x03, 0x5f
        /*0052*/ 	.short	0x0101


	//----- nvinfo : EIATTR_VRC_CTA_INIT_COUNT
	.align		4
        /*0054*/ 	.byte	0x02, 0x4a
	.zero		1
	.zero		1


	//----- nvinfo : EIATTR_EXIT_INSTR_OFFSETS
	.align		4
        /*0058*/ 	.byte	0x04, 0x1c
        /*005a*/ 	.short	(.L_17 - .L_16)


	//   ....[0]....
.L_16:
        /*005c*/ 	.word	0x000000c0


	//   ....[1]....
        /*0060*/ 	.word	0x00000e90


	//----- nvinfo : EIATTR_CBANK_PARAM_SIZE
	.align		4
.L_17:
        /*0064*/ 	.byte	0x03, 0x19
        /*0066*/ 	.short	0x0018


	//----- nvinfo : EIATTR_PARAM_CBANK
	.align		4
        /*0068*/ 	.byte	0x04, 0x0a
        /*006a*/ 	.short	(.L_19 - .L_18)
	.align		4
.L_18:
        /*006c*/ 	.word	index@(.nv.constant0._Z20addMatrixRowsAndColsPiS_ii)
        /*0070*/ 	.short	0x0380
        /*0072*/ 	.short	0x0018


	//----- nvinfo : EIATTR_SW_WAR
	.align		4
.L_19:
        /*0074*/ 	.byte	0x04, 0x36
        /*0076*/ 	.short	(.L_21 - .L_20)
.L_20:
        /*0078*/ 	.word	0x00000008
.L_21:


//--------------------- .nv.callgraph             --------------------------
	.section	.nv.callgraph,"",@"SHT_CUDA_CALLGRAPH"
	.align	4
	.sectionentsize	8
	.align		4
        /*0000*/ 	.word	0x00000000
	.align		4
        /*0004*/ 	.word	0xffffffff
	.align		4
        /*0008*/ 	.word	0x00000000
	.align		4
        /*000c*/ 	.word	0xfffffffe
	.align		4
        /*0010*/ 	.word	0x00000000
	.align		4
        /*0014*/ 	.word	0xfffffffd
	.align		4
        /*0018*/ 	.word	0x00000000
	.align		4
        /*001c*/ 	.word	0xfffffffc


//--------------------- .text._Z20addMatrixRowsAndColsPiS_ii --------------------------
	.section	.text._Z20addMatrixRowsAndColsPiS_ii,"ax",@progbits
	.align	128
        .global         _Z20addMatrixRowsAndColsPiS_ii
        .type           _Z20addMatrixRowsAndColsPiS_ii,@function
        .size           _Z20addMatrixRowsAndColsPiS_ii,(.L_x_13 - _Z20addMatrixRowsAndColsPiS_ii)
        .other          _Z20addMatrixRowsAndColsPiS_ii,@"STO_CUDA_ENTRY STV_DEFAULT"
_Z20addMatrixRowsAndColsPiS_ii:
.text._Z20addMatrixRowsAndColsPiS_ii:
[----:B------:R-:W-:Y:S01]  /*0000*/  LDC R1, c[0x0][0x37c] ;  /* 0x0000df00ff017b82 */ /* 0x000fe20000000800 */
[----:B------:R-:W0:Y:S07]  /*0010*/  S2R R5, SR_TID.Y ;  /* 0x0000000000057919 */ /* 0x000e2e0000002200 */
[----:B------:R-:W1:Y:S01]  /*0020*/  LDC R3, c[0x0][0x360] ;  /* 0x0000d800ff037b82 */ /* 0x000e620000000800 */
[----:B------:R-:W2:Y:S01]  /*0030*/  LDCU.64 UR8, c[0x0][0x390] ;  /* 0x00007200ff0877ac */ /* 0x000ea20008000a00 */
[----:B------:R-:W1:Y:S06]  /*0040*/  S2R R2, SR_TID.X ;  /* 0x0000000000027919 */ /* 0x000e6c0000002100 */
[----:B------:R-:W0:Y:S08]  /*0050*/  S2UR UR5, SR_CTAID.Y ;  /* 0x00000000000579c3 */ /* 0x000e300000002600 */
[----:B------:R-:W0:Y:S08]  /*0060*/  LDC R0, c[0x0][0x364] ;  /* 0x0000d900ff007b82 */ /* 0x000e300000000800 */
[----:B------:R-:W1:Y:S01]  /*0070*/  S2UR UR4, SR_CTAID.X ;  /* 0x00000000000479c3 */ /* 0x000e620000002500 */
[----:B0-----:R-:W-:-:S05]  /*0080*/  IMAD R0, R0, UR5, R5 ;  /* 0x0000000500007c24 */ /* 0x001fca000f8e0205 */
[----:B--2---:R-:W-:Y:S01]  /*0090*/  ISETP.GE.AND P0, PT, R0, UR9, PT ;  /* 0x0000000900007c0c */ /* 0x004fe2000bf06270 */
[----:B-1----:R-:W-:-:S05]  /*00a0*/  IMAD R3, R3, UR4, R2 ;  /* 0x0000000403037c24 */ /* 0x002fca000f8e0202 */
[----:B------:R-:W-:-:S13]  /*00b0*/  ISETP.GE.OR P0, PT, R3, UR8, P0 ;  /* 0x0000000803007c0c */ /* 0x000fda0008706670 */
[----:B------:R-:W-:Y:S05]  /*00c0*/  @P0 EXIT ;  /* 0x000000000000094d */ /* 0x000fea0003800000 */
[----:B------:R-:W-:Y:S01]  /*00d0*/  UIADD3 UR5, UPT, UPT, UR9, -0x1, URZ ;  /* 0xffffffff09057890 */ /* 0x000fe2000fffe0ff */
[----:B------:R-:W-:Y:S02]  /*00e0*/  HFMA2 R2, -RZ, RZ, 0, 0 ;  /* 0x00000000ff027431 */ /* 0x000fe400000001ff */
[----:B------:R-:W-:Y:S01]  /*00f0*/  IMAD R3, R3, UR9, RZ ;  /* 0x0000000903037c24 */ /* 0x000fe2000f8e02ff */
[----:B------:R-:W-:Y:S02]  /*0100*/  ULOP3.LUT UR8, UR9, 0xf, URZ, 0xc0, !UPT ;  /* 0x0000000f09087892 */ /* 0x000fe4000f8ec0ff */
[----:B------:R-:W-:Y:S01]  /*0110*/  UISETP.GE.U32.AND UP0, UPT, UR5, 0xf, UPT ;  /* 0x0000000f0500788c */ /* 0x000fe2000bf06070 */
[----:B------:R-:W-:Y:S01]  /*0120*/  UMOV UR4, URZ ;  /* 0x000000ff00047c82 */ /* 0x000fe20008000000 */
[----:B------:R-:W0:Y:S07]  /*0130*/  LDCU.64 UR10, c[0x0][0x358] ;  /* 0x00006b00ff0a77ac */ /* 0x000e2e0008000a00 */
[----:B------:R-:W-:Y:S05]  /*0140*/  BRA.U !UP0, `(.L_x_0) ;  /* 0x0000000108987547 */ /* 0x000fea000b800000 */
[----:B------:R-:W1:Y:S01]  /*0150*/  LDCU.64 UR6, c[0x0][0x380] ;  /* 0x00007000ff0677ac */ /* 0x000e620008000a00 */
[----:B------:R-:W-:Y:S02]  /*0160*/  MOV R2, RZ ;  /* 0x000000ff00027202 */ /* 0x000fe40000000f00 */
[----:B------:R-:W-:Y:S01]  /*0170*/  MOV R6, R3 ;  /* 0x0000000300067202 */ /* 0x000fe20000000f00 */
[----:B------:R-:W-:-:S04]  /*0180*/  ULOP3.LUT UR4, UR9, 0x7ffffff0, URZ, 0xc0, !UPT ;  /* 0x7ffffff009047892 */ /* 0x000fc8000f8ec0ff */
[----:B------:R-:W-:Y:S02]  /*0190*/  UIADD3 UR9, UPT, UPT, -UR4, URZ, URZ ;  /* 0x000000ff04097290 */ /* 0x000fe4000fffe1ff */
[----:B-1----:R-:W-:-:S04]  /*01a0*/  UIADD3 UR5, UP0, UPT, UR6, 0x20, URZ ;  /* 0x0000002006057890 */ /* 0x002fc8000ff1e0ff */
[----:B------:R-:W-:-:S12]  /*01b0*/  UIADD3.X UR6, UPT, UPT, URZ, UR7, URZ, UP0, !UPT ;  /* 0x00000007ff067290 */ /* 0x000fd800087fe4ff */
.L_x_1:
[----:B------:R-:W-:Y:S01]  /*01c0*/  MOV R5, UR6 ;  /* 0x0000000600057c02 */ /* 0x000fe20008000f00 */
[----:B------:R-:W-:-:S04]  /*01d0*/  IMAD.U32 R4, RZ, RZ, UR5 ;  /* 0x00000005ff047e24 */ /* 0x000fc8000f8e00ff */
[----:B------:R-:W-:-:S05]  /*01e0*/  IMAD.WIDE R4, R6, 0x4, R4 ;  /* 0x0000000406047825 */ /* 0x000fca00078e0204 */
[----:B0-----:R-:W2:Y:S04]  /*01f0*/  LDG.E R7, desc[UR10][R4.64+-0x20] ;  /* 0xffffe00a04077981 */ /* 0x001ea8000c1e1900 */
[----:B------:R-:W2:Y:S04]  /*0200*/  LDG.E R8, desc[UR10][R4.64+-0x1c] ;  /* 0xffffe40a04087981 */ /* 0x000ea8000c1e1900 */
[----:B------:R-:W3:Y:S04]  /*0210*/  LDG.E R10, desc[UR10][R4.64+-0x18] ;  /* 0xffffe80a040a7981 */ /* 0x000ee8000c1e1900 */
[----:B------:R-:W3:Y:S04]  /*0220*/  LDG.E R9, desc[UR10][R4.64+-0x14] ;  /* 0xffffec0a04097981 */ /* 0x000ee8000c1e1900 */
[----:B------:R-:W4:Y:S04]  /*0230*/  LDG.E R12, desc[UR10][R4.64+-0x10] ;  /* 0xfffff00a040c7981 */ /* 0x000f28000c1e1900 */
[----:B------:R-:W4:Y:S04]  /*0240*/  LDG.E R11, desc[UR10][R4.64+-0xc] ;  /* 0xfffff40a040b7981 */ /* 0x000f28000c1e1900 */
[----:B------:R-:W5:Y:S04]  /*0250*/  LDG.E R14, desc[UR10][R4.64+-0x8] ;  /* 0xfffff80a040e7981 */ /* 0x000f68000c1e1900 */
        /* <DEDUP_REMOVED lines=8> */
[----:B------:R-:W5:Y:S01]  /*02e0*/  LDG.E R21, desc[UR10][R4.64+0x1c] ;  /* 0x00001c0a04157981 */ /* 0x000f62000c1e1900 */
[----:B------:R-:W-:Y:S01]  /*02f0*/  UIADD3 UR9, UPT, UPT, UR9, 0x10, URZ ;  /* 0x0000001009097890 */ /* 0x000fe2000fffe0ff */
[----:B------:R-:W-:-:S03]  /*0300*/  IADD3 R6, PT, PT, R6, 0x10, RZ ;  /* 0x0000001006067810 */ /* 0x000fc60007ffe0ff */
[----:B------:R-:W-:Y:S01]  /*0310*/  UISETP.NE.AND UP0, UPT, UR9, URZ, UPT ;  /* 0x000000ff0900728c */ /* 0x000fe2000bf05270 */
[----:B--2---:R-:W-:-:S04]  /*0320*/  IADD3 R7, PT, PT, R8, R7, R2 ;  /* 0x0000000708077210 */ /* 0x004fc80007ffe002 */
[----:B---3--:R-:W-:-:S04]  /*0330*/  IADD3 R7, PT, PT, R9, R10, R7 ;  /* 0x0000000a09077210 */ /* 0x008fc80007ffe007 */
[----:B----4-:R-:W-:-:S04]  /*0340*/  IADD3 R7, PT, PT, R11, R12, R7 ;  /* 0x0000000c0b077210 */ /* 0x010fc80007ffe007 */
[----:B-----5:R-:W-:-:S04]  /*0350*/  IADD3 R7, PT, PT, R13, R14, R7 ;  /* 0x0000000e0d077210 */ /* 0x020fc80007ffe007 */
[----:B------:R-:W-:-:S04]  /*0360*/  IADD3 R7, PT, PT, R15, R16, R7 ;  /* 0x000000100f077210 */ /* 0x000fc80007ffe007 */
[----:B------:R-:W-:-:S04]  /*0370*/  IADD3 R7, PT, PT, R17, R18, R7 ;  /* 0x0000001211077210 */ /* 0x000fc80007ffe007 */
[----:B------:R-:W-:-:S04]  /*0380*/  IADD3 R7, PT, PT, R19, R20, R7 ;  /* 0x0000001413077210 */ /* 0x000fc80007ffe007 */
[----:B------:R-:W-:Y:S01]  /*0390*/  IADD3 R2, PT, PT, R21, R22, R7 ;  /* 0x0000001615027210 */ /* 0x000fe20007ffe007 */
[----:B------:R-:W-:Y:S06]  /*03a0*/  BRA.U UP0, `(.L_x_1) ;  /* 0xfffffffd00847547 */ /* 0x000fec000b83ffff */
.L_x_0:
[----:B------:R-:W-:-:S09]  /*03b0*/  UISETP.NE.AND UP0, UPT, UR8, URZ, UPT ;  /* 0x000000ff0800728c */ /* 0x000fd2000bf05270 */
[----:B------:R-:W-:Y:S05]  /*03c0*/  BRA.U !UP0, `(.L_x_2) ;  /* 0x0000000108bc7547 */ /* 0x000fea000b800000 */
[----:B------:R-:W1:Y:S01]  /*03d0*/  LDCU UR5, c[0x0][0x394] ;  /* 0x00007280ff0577ac */ /* 0x000e620008000800 */
[----:B------:R-:W-:Y:S02]  /*03e0*/  UISETP.GE.U32.AND UP0, UPT, UR8, 0x8, UPT ;  /* 0x000000080800788c */ /* 0x000fe4000bf06070 */
[----:B-1----:R-:W-:-:S04]  /*03f0*/  ULOP3.LUT UR6, UR5, 0x7, URZ, 0xc0, !UPT ;  /* 0x0000000705067892 */ /* 0x002fc8000f8ec0ff */
[----:B------:R-:W-:-:S03]  /*0400*/  UISETP.NE.AND UP1, UPT, UR6, URZ, UPT ;  /* 0x000000ff0600728c */ /* 0x000fc6000bf25270 */
[----:B------:R-:W-:Y:S08]  /*0410*/  BRA.U !UP0, `(.L_x_3) ;  /* 0x0000000108407547 */ /* 0x000ff0000b800000 */
[----:B------:R-:W1:Y:S01]  /*0420*/  LDC.64 R4, c[0x0][0x380] ;  /* 0x0000e000ff047b82 */ /* 0x000e620000000a00 */
[----:B------:R-:W-:-:S04]  /*0430*/  VIADD R7, R3, UR4 ;  /* 0x0000000403077c36 */ /* 0x000fc80008000000 */
[----:B-1----:R-:W-:-:S05]  /*0440*/  IMAD.WIDE R4, R7, 0x4, R4 ;  /* 0x0000000407047825 */ /* 0x002fca00078e0204 */
[----:B0-----:R-:W2:Y:S04]  /*0450*/  LDG.E R7, desc[UR10][R4.64] ;  /* 0x0000000a04077981 */ /* 0x001ea8000c1e1900 */
[----:B------:R-:W2:Y:S04]  /*0460*/  LDG.E R6, desc[UR10][R4.64+0x4] ;  /* 0x0000040a04067981 */ /* 0x000ea8000c1e1900 */
[----:B------:R-:W3:Y:S04]  /*0470*/  LDG.E R9, desc[UR10][R4.64+0x8] ;  /* 0x0000080a04097981 */ /* 0x000ee8000c1e1900 */
[----:B------:R-:W3:Y:S04]  /*0480*/  LDG.E R8, desc[UR10][R4.64+0xc] ;  /* 0x00000c0a04087981 */ /* 0x000ee8000c1e1900 */
[----:B------:R-:W4:Y:S04]  /*0490*/  LDG.E R11, desc[UR10][R4.64+0x10] ;  /* 0x0000100a040b7981 */ /* 0x000f28000c1e1900 */
[----:B------:R-:W4:Y:S04]  /*04a0*/  LDG.E R10, desc[UR10][R4.64+0x14] ;  /* 0x0000140a040a7981 */ /* 0x000f28000c1e1900 */
[----:B------:R-:W5:Y:S04]  /*04b0*/  LDG.E R13, desc[UR10][R4.64+0x18] ;  /* 0x0000180a040d7981 */ /* 0x000f68000c1e1900 */
[----:B------:R-:W5:Y:S01]  /*04c0*/  LDG.E R12, desc[UR10][R4.64+0x1c] ;  /* 0x00001c0a040c7981 */ /* 0x000f62000c1e1900 */
[----:B------:R-:W-:Y:S01]  /*04d0*/  UIADD3 UR4, UPT, UPT, UR4, 0x8, URZ ;  /* 0x0000000804047890 */ /* 0x000fe2000fffe0ff */
[----:B--2---:R-:W-:-:S04]  /*04e0*/  IADD3 R6, PT, PT, R6, R7, R2 ;  /* 0x0000000706067210 */ /* 0x004fc80007ffe002 */
[----:B---3--:R-:W-:-:S04]  /*04f0*/  IADD3 R6, PT, PT, R8, R9, R6 ;  /* 0x0000000908067210 */ /* 0x008fc80007ffe006 */
[----:B----4-:R-:W-:-:S04]  /*0500*/  IADD3 R6, PT, PT, R10, R11, R6 ;  /* 0x0000000b0a067210 */ /* 0x010fc80007ffe006 */
[----:B-----5:R-:W-:-:S07]  /*0510*/  IADD3 R2, PT, PT, R12, R13, R6 ;  /* 0x0000000d0c027210 */ /* 0x020fce0007ffe006 */
.L_x_3:
[----:B------:R-:W-:Y:S05]  /*0520*/  BRA.U !UP1, `(.L_x_2) ;  /* 0x0000000109647547 */ /* 0x000fea000b800000 */
[----:B------:R-:W-:Y:S02]  /*0530*/  UISETP.GE.U32.AND UP0, UPT, UR6, 0x4, UPT ;  /* 0x000000040600788c */ /* 0x000fe4000bf06070 */
[----:B------:R-:W-:-:S04]  /*0540*/  ULOP3.LUT UR5, UR5, 0x3, URZ, 0xc0, !UPT ;  /* 0x0000000305057892 */ /* 0x000fc8000f8ec0ff */
[----:B------:R-:W-:-:S03]  /*0550*/  UISETP.NE.AND UP1, UPT, UR5, URZ, UPT ;  /* 0x000000ff0500728c */ /* 0x000fc6000bf25270 */
[----:B------:R-:W-:Y:S08]  /*0560*/  BRA.U !UP0, `(.L_x_4) ;  /* 0x0000000108287547 */ /* 0x000ff0000b800000 */
[----:B------:R-:W1:Y:S01]  /*0570*/  LDC.64 R4, c[0x0][0x380] ;  /* 0x0000e000ff047b82 */ /* 0x000e620000000a00 */
[----:B------:R-:W-:-:S05]  /*0580*/  IADD3 R7, PT, PT, R3, UR4, RZ ;  /* 0x0000000403077c10 */ /* 0x000fca000fffe0ff */
[----:B-1----:R-:W-:-:S05]  /*0590*/  IMAD.WIDE R4, R7, 0x4, R4 ;  /* 0x0000000407047825 */ /* 0x002fca00078e0204 */
[----:B0-----:R-:W2:Y:S04]  /*05a0*/  LDG.E R7, desc[UR10][R4.64] ;  /* 0x0000000a04077981 */ /* 0x001ea8000c1e1900 */
[----:B------:R-:W2:Y:S04]  /*05b0*/  LDG.E R6, desc[UR10][R4.64+0x4] ;  /* 0x0000040a04067981 */ /* 0x000ea8000c1e1900 */
[----:B------:R-:W3:Y:S04]  /*05c0*/  LDG.E R9, desc[UR10][R4.64+0x8] ;  /* 0x0000080a04097981 */ /* 0x000ee8000c1e1900 */
[----:B------:R-:W3:Y:S01]  /*05d0*/  LDG.E R8, desc[UR10][R4.64+0xc] ;  /* 0x00000c0a04087981 */ /* 0x000ee2000c1e1900 */
[----:B------:R-:W-:Y:S01]  /*05e0*/  UIADD3 UR4, UPT, UPT, UR4, 0x4, URZ ;  /* 0x0000000404047890 */ /* 0x000fe2000fffe0ff */
[----:B--2---:R-:W-:-:S04]  /*05f0*/  IADD3 R2, PT, PT, R6, R7, R2 ;  /* 0x0000000706027210 */ /* 0x004fc80007ffe002 */
[----:B---3--:R-:W-:-:S07]  /*0600*/  IADD3 R2, PT, PT, R8, R9, R2 ;  /* 0x0000000908027210 */ /* 0x008fce0007ffe002 */
.L_x_4:
[----:B------:R-:W-:Y:S05]  /*0610*/  BRA.U !UP1, `(.L_x_2) ;  /* 0x0000000109287547 */ /* 0x000fea000b800000 */
[----:B------:R-:W1:Y:S01]  /*0620*/  LDC.64 R6, c[0x0][0x380] ;  /* 0x0000e000ff067b82 */ /* 0x000e620000000a00 */
[----:B------:R-:W-:Y:S01]  /*0630*/  IADD3 R9, PT, PT, R3, UR4, RZ ;  /* 0x0000000403097c10 */ /* 0x000fe2000fffe0ff */
[----:B------:R-:W-:-:S12]  /*0640*/  UIADD3 UR5, UPT, UPT, -UR5, URZ, URZ ;  /* 0x000000ff05057290 */ /* 0x000fd8000fffe1ff */
.L_x_5:
[----:B-1----:R-:W-:-:S06]  /*0650*/  IMAD.WIDE R4, R9, 0x4, R6 ;  /* 0x0000000409047825 */ /* 0x002fcc00078e0206 */
[----:B0-----:R-:W2:Y:S01]  /*0660*/  LDG.E R5, desc[UR10][R4.64] ;  /* 0x0000000a04057981 */ /* 0x001ea2000c1e1900 */
[----:B------:R-:W-:Y:S01]  /*0670*/  UIADD3 UR5, UPT, UPT, UR5, 0x1, URZ ;  /* 0x0000000105057890 */ /* 0x000fe2000fffe0ff */
[----:B------:R-:W-:-:S03]  /*0680*/  VIADD R9, R9, 0x1 ;  /* 0x0000000109097836 */ /* 0x000fc60000000000 */
[----:B------:R-:W-:Y:S01]  /*0690*/  UISETP.NE.AND UP0, UPT, UR5, URZ, UPT ;  /* 0x000000ff0500728c */ /* 0x000fe2000bf05270 */
[----:B--2---:R-:W-:-:S08]  /*06a0*/  IADD3 R2, PT, PT, R5, R2, RZ ;  /* 0x0000000205027210 */ /* 0x004fd00007ffe0ff */
[----:B------:R-:W-:Y:S05]  /*06b0*/  BRA.U UP0, `(.L_x_5) ;  /* 0xfffffffd00e47547 */ /* 0x000fea000b83ffff */
.L_x_2:
[----:B------:R-:W1:Y:S01]  /*06c0*/  LDCU UR5, c[0x0][0x390] ;  /* 0x00007200ff0577ac */ /* 0x000e620008000800 */
[----:B------:R-:W-:Y:S01]  /*06d0*/  MOV R5, RZ ;  /* 0x000000ff00057202 */ /* 0x000fe20000000f00 */
[----:B-1----:R-:W-:-:S09]  /*06e0*/  UISETP.GE.AND UP0, UPT, UR5, 0x1, UPT ;  /* 0x000000010500788c */ /* 0x002fd2000bf06270 */
[----:B------:R-:W-:Y:S05]  /*06f0*/  BRA.U !UP0, `(.L_x_6) ;  /* 0x0000000508d07547 */ /* 0x000fea000b800000 */
[----:B------:R-:W-:Y:S01]  /*0700*/  UISETP.GE.U32.AND UP1, UPT, UR5, 0x10, UPT ;  /* 0x000000100500788c */ /* 0x000fe2000bf26070 */
[----:B------:R-:W-:Y:S01]  /*0710*/  IMAD.MOV.U32 R5, RZ, RZ, RZ ;  /* 0x000000ffff057224 */ /* 0x000fe200078e00ff */
[----:B------:R-:W-:Y:S01]  /*0720*/  ULOP3.LUT UR6, UR5, 0xf, URZ, 0xc0, !UPT ;  /* 0x0000000f05067892 */ /* 0x000fe2000f8ec0ff */
[----:B------:R-:W-:-:S03]  /*0730*/  UMOV UR4, URZ ;  /* 0x000000ff00047c82 */ /* 0x000fc60008000000 */
[----:B------:R-:W-:-:S03]  /*0740*/  UISETP.NE.AND UP0, UPT, UR6, URZ, UPT ;  /* 0x000000ff0600728c */ /* 0x000fc6000bf05270 */
[----:B------:R-:W-:Y:S08]  /*0750*/  BRA.U !UP1, `(.L_x_7) ;  /* 0x0000000109c87547 */ /* 0x000ff0000b800000 */
[----:B------:R-:W-:Y:S01]  /*0760*/  HFMA2 R5, -RZ, RZ, 0, 0 ;  /* 0x00000000ff057431 */ /* 0x000fe200000001ff */
[----:B------:R-:W-:Y:S01]  /*0770*/  ULOP3.LUT UR4, UR5, 0x7ffffff0, URZ, 0xc0, !UPT ;  /* 0x7ffffff005047892 */ /* 0x000fe2000f8ec0ff */
[----:B------:R-:W-:-:S03]  /*0780*/  MOV R4, R0 ;  /* 0x0000000000047202 */ /* 0x000fc60000000f00 */
[----:B------:R-:W-:-:S12]  /*0790*/  UIADD3 UR7, UPT, UPT, -UR4, URZ, URZ ;  /* 0x000000ff04077290 */ /* 0x000fd8000fffe1ff */
.L_x_8:
[----:B------:R-:W1:Y:S08]  /*07a0*/  LDC.64 R20, c[0x0][0x380] ;  /* 0x0000e000ff147b82 */ /* 0x000e700000000a00 */
[----:B------:R-:W2:Y:S01]  /*07b0*/  LDC R7, c[0x0][0x394] ;  /* 0x0000e500ff077b82 */ /* 0x000ea20000000800 */
[----:B-1----:R-:W-:-:S05]  /*07c0*/  IMAD.WIDE R20, R4, 0x4, R20 ;  /* 0x0000000404147825 */ /* 0x002fca00078e0214 */
[----:B0-----:R0:W3:Y:S01]  /*07d0*/  LDG.E R6, desc[UR10][R20.64] ;  /* 0x0000000a14067981 */ /* 0x0010e2000c1e1900 */
[----:B--2---:R-:W-:-:S04]  /*07e0*/  IMAD.WIDE R26, R7, 0x4, R20 ;  /* 0x00000004071a7825 */ /* 0x004fc800078e0214 */
[C---:B------:R-:W-:Y:S02]  /*07f0*/  IMAD.WIDE R22, R7.reuse, 0x4, R26 ;  /* 0x0000000407167825 */ /* 0x040fe400078e021a */
[----:B------:R-:W3:Y:S02]  /*0800*/  LDG.E R26, desc[UR10][R26.64] ;  /* 0x0000000a1a1a7981 */ /* 0x000ee4000c1e1900 */
[----:B------:R-:W-:-:S04]  /*0810*/  IMAD.WIDE R12, R7, 0x4, R22 ;  /* 0x00000004070c7825 */ /* 0x000fc800078e0216 */
[C---:B------:R-:W-:Y:S01]  /*0820*/  IMAD.WIDE R18, R7.reuse, 0x4, R12 ;  /* 0x0000000407127825 */ /* 0x040fe200078e020c */
[----:B------:R1:W2:Y:S04]  /*0830*/  LDG.E R27, desc[UR10][R22.64] ;  /* 0x0000000a161b7981 */ /* 0x0002a8000c1e1900 */
[----:B------:R-:W2:Y:S01]  /*0840*/  LDG.E R12, desc[UR10][R12.64] ;  /* 0x0000000a0c0c7981 */ /* 0x000ea2000c1e1900 */
[----:B------:R-:W-:-:S03]  /*0850*/  IMAD.WIDE R8, R7, 0x4, R18 ;  /* 0x0000000407087825 */ /* 0x000fc600078e0212 */
[----:B------:R-:W4:Y:S01]  /*0860*/  LDG.E R18, desc[UR10][R18.64] ;  /* 0x0000000a12127981 */ /* 0x000f22000c1e1900 */
[----:B------:R-:W-:-:S03]  /*0870*/  IMAD.WIDE R14, R7, 0x4, R8 ;  /* 0x00000004070e7825 */ /* 0x000fc600078e0208 */
[----:B------:R5:W4:Y:S01]  /*0880*/  LDG.E R13, desc[UR10][R8.64] ;  /* 0x0000000a080d7981 */ /* 0x000b22000c1e1900 */
[----:B------:R-:W-:-:S03]  /*0890*/  IMAD.WIDE R10, R7, 0x4, R14 ;  /* 0x00000004070a7825 */ /* 0x000fc600078e020e */
[----:B------:R-:W4:Y:S01]  /*08a0*/  LDG.E R14, desc[UR10][R14.64] ;  /* 0x0000000a0e0e7981 */ /* 0x000f22000c1e1900 */
[----:B------:R-:W-:-:S04]  /*08b0*/  IMAD.WIDE R16, R7, 0x4, R10 ;  /* 0x0000000407107825 */ /* 0x000fc800078e020a */
[C---:B0-----:R-:W-:Y:S01]  /*08c0*/  IMAD.WIDE R20, R7.reuse, 0x4, R16 ;  /* 0x0000000407147825 */ /* 0x041fe200078e0210 */
[----:B------:R0:W4:Y:S04]  /*08d0*/  LDG.E R15, desc[UR10][R10.64] ;  /* 0x0000000a0a0f7981 */ /* 0x000128000c1e1900 */
[----:B------:R-:W4:Y:S01]  /*08e0*/  LDG.E R16, desc[UR10][R16.64] ;  /* 0x0000000a10107981 */ /* 0x000f22000c1e1900 */
[----:B-1----:R-:W-:-:S03]  /*08f0*/  IMAD.WIDE R22, R7, 0x4, R20 ;  /* 0x0000000407167825 */ /* 0x002fc600078e0214 */
[----:B------:R-:W4:Y:S01]  /*0900*/  LDG.E R21, desc[UR10][R20.64] ;  /* 0x0000000a14157981 */ /* 0x000f22000c1e1900 */
[----:B------:R-:W-:-:S03]  /*0910*/  IMAD.WIDE R24, R7, 0x4, R22 ;  /* 0x0000000407187825 */ /* 0x000fc600078e0216 */
[----:B------:R-:W4:Y:S01]  /*0920*/  LDG.E R22, desc[UR10][R22.64] ;  /* 0x0000000a16167981 */ /* 0x000f22000c1e1900 */
[----:B------:R-:W-:-:S03]  /*0930*/  IMAD.WIDE R28, R7, 0x4, R24 ;  /* 0x00000004071c7825 */ /* 0x000fc600078e0218 */
[----:B------:R-:W4:Y:S01]  /*0940*/  LDG.E R25, desc[UR10][R24.64] ;  /* 0x0000000a18197981 */ /* 0x000f22000c1e1900 */
[----:B-----5:R-:W-:-:S03]  /*0950*/  IMAD.WIDE R8, R7, 0x4, R28 ;  /* 0x0000000407087825 */ /* 0x020fc600078e021c */
[----:B------:R-:W5:Y:S01]  /*0960*/  LDG.E R28, desc[UR10][R28.64] ;  /* 0x0000000a1c1c7981 */ /* 0x000f62000c1e1900 */
[----:B0-----:R-:W-:-:S03]  /*0970*/  IMAD.WIDE R10, R7, 0x4, R8 ;  /* 0x00000004070a7825 */ /* 0x001fc600078e0208 */
[----:B------:R0:W5:Y:S02]  /*0980*/  LDG.E R19, desc[UR10][R8.64] ;  /* 0x0000000a08137981 */ /* 0x000164000c1e1900 */
[----:B0-----:R-:W-:Y:S02]  /*0990*/  IMAD.WIDE R8, R7, 0x4, R10 ;  /* 0x0000000407087825 */ /* 0x001fe400078e020a */
[----:B------:R-:W5:Y:S04]  /*09a0*/  LDG.E R10, desc[UR10][R10.64] ;  /* 0x0000000a0a0a7981 */ /* 0x000f68000c1e1900 */
[----:B------:R-:W5:Y:S01]  /*09b0*/  LDG.E R8, desc[UR10][R8.64] ;  /* 0x0000000a08087981 */ /* 0x000f62000c1e1900 */
[----:B------:R-:W-:-:S04]  /*09c0*/  UIADD3 UR7, UPT, UPT, UR7, 0x10, URZ ;  /* 0x0000001007077890 */ /* 0x000fc8000fffe0ff */
[----:B------:R-:W-:Y:S01]  /*09d0*/  UISETP.NE.AND UP1, UPT, UR7, URZ, UPT ;  /* 0x000000ff0700728c */ /* 0x000fe2000bf25270 */
[----:B------:R-:W-:Y:S02]  /*09e0*/  LEA R4, R7, R4, 0x4 ;  /* 0x0000000407047211 */ /* 0x000fe400078e20ff */
[----:B---3--:R-:W-:-:S04]  /*09f0*/  IADD3 R6, PT, PT, R26, R6, R5 ;  /* 0x000000061a067210 */ /* 0x008fc80007ffe005 */
[----:B--2---:R-:W-:-:S04]  /*0a00*/  IADD3 R6, PT, PT, R12, R27, R6 ;  /* 0x0000001b0c067210 */ /* 0x004fc80007ffe006 */
[----:B----4-:R-:W-:-:S04]  /*0a10*/  IADD3 R6, PT, PT, R13, R18, R6 ;  /* 0x000000120d067210 */ /* 0x010fc80007ffe006 */
[----:B------:R-:W-:-:S04]  /*0a20*/  IADD3 R6, PT, PT, R15, R14, R6 ;  /* 0x0000000e0f067210 */ /* 0x000fc80007ffe006 */
[----:B------:R-:W-:-:S04]  /*0a30*/  IADD3 R6, PT, PT, R21, R16, R6 ;  /* 0x0000001015067210 */ /* 0x000fc80007ffe006 */
[----:B------:R-:W-:-:S04]  /*0a40*/  IADD3 R6, PT, PT, R25, R22, R6 ;  /* 0x0000001619067210 */ /* 0x000fc80007ffe006 */
[----:B-----5:R-:W-:-:S04]  /*0a50*/  IADD3 R19, PT, PT, R19, R28, R6 ;  /* 0x0000001c13137210 */ /* 0x020fc80007ffe006 */
[----:B------:R-:W-:Y:S01]  /*0a60*/  IADD3 R5, PT, PT, R8, R10, R19 ;  /* 0x0000000a08057210 */ /* 0x000fe20007ffe013 */
[----:B------:R-:W-:Y:S06]  /*0a70*/  BRA.U UP1, `(.L_x_8) ;  /* 0xfffffffd01487547 */ /* 0x000fec000b83ffff */
.L_x_7:
[----:B------:R-:W-:Y:S05]  /*0a80*/  BRA.U !UP0, `(.L_x_6) ;  /* 0x0000000108ec7547 */ /* 0x000fea000b800000 */
[----:B------:R-:W-:Y:S02]  /*0a90*/  UISETP.GE.U32.AND UP0, UPT, UR6, 0x8, UPT ;  /* 0x000000080600788c */ /* 0x000fe4000bf06070 */
[----:B------:R-:W-:-:S04]  /*0aa0*/  ULOP3.LUT UR7, UR5, 0x7, URZ, 0xc0, !UPT ;  /* 0x0000000705077892 */ /* 0x000fc8000f8ec0ff */
[----:B------:R-:W-:-:S03]  /*0ab0*/  UISETP.NE.AND UP1, UPT, UR7, URZ, UPT ;  /* 0x000000ff0700728c */ /* 0x000fc6000bf25270 */
[----:B------:R-:W-:Y:S08]  /*0ac0*/  BRA.U !UP0, `(.L_x_9) ;  /* 0x0000000108607547 */ /* 0x000ff0000b800000 */
[----:B------:R-:W1:Y:S08]  /*0ad0*/  LDC R21, c[0x0][0x394] ;  /* 0x0000e500ff157b82 */ /* 0x000e700000000800 */
[----:B------:R-:W2:Y:S01]  /*0ae0*/  LDC.64 R14, c[0x0][0x380] ;  /* 0x0000e000ff0e7b82 */ /* 0x000ea20000000a00 */
[----:B-1----:R-:W-:-:S04]  /*0af0*/  IMAD R7, R21, UR4, R0 ;  /* 0x0000000415077c24 */ /* 0x002fc8000f8e0200 */
[----:B--2---:R-:W-:-:S04]  /*0b00*/  IMAD.WIDE R14, R7, 0x4, R14 ;  /* 0x00000004070e7825 */ /* 0x004fc800078e020e */
[C---:B------:R-:W-:Y:S02]  /*0b10*/  IMAD.WIDE R16, R21.reuse, 0x4, R14 ;  /* 0x0000000415107825 */ /* 0x040fe400078e020e */
[----:B0-----:R-:W2:Y:S02]  /*0b20*/  LDG.E R14, desc[UR10][R14.64] ;  /* 0x0000000a0e0e7981 */ /* 0x001ea4000c1e1900 */
[C---:B------:R-:W-:Y:S02]  /*0b30*/  IMAD.WIDE R18, R21.reuse, 0x4, R16 ;  /* 0x0000000415127825 */ /* 0x040fe400078e0210 */
[----:B------:R-:W2:Y:S02]  /*0b40*/  LDG.E R16, desc[UR10][R16.64] ;  /* 0x0000000a10107981 */ /* 0x000ea4000c1e1900 */
[C---:B------:R-:W-:Y:S02]  /*0b50*/  IMAD.WIDE R12, R21.reuse, 0x4, R18 ;  /* 0x00000004150c7825 */ /* 0x040fe400078e0212 */
[----:B------:R-:W3:Y:S02]  /*0b60*/  LDG.E R18, desc[UR10][R18.64] ;  /* 0x0000000a12127981 */ /* 0x000ee4000c1e1900 */
[----:B------:R-:W-:-:S02]  /*0b70*/  IMAD.WIDE R8, R21, 0x4, R12 ;  /* 0x0000000415087825 */ /* 0x000fc400078e020c */
[----:B------:R-:W3:Y:S02]  /*0b80*/  LDG.E R12, desc[UR10][R12.64] ;  /* 0x0000000a0c0c7981 */ /* 0x000ee4000c1e1900 */
[C---:B------:R-:W-:Y:S02]  /*0b90*/  IMAD.WIDE R6, R21.reuse, 0x4, R8 ;  /* 0x0000000415067825 */ /* 0x040fe400078e0208 */
[----:B------:R-:W4:Y:S02]  /*0ba0*/  LDG.E R8, desc[UR10][R8.64] ;  /* 0x0000000a08087981 */ /* 0x000f24000c1e1900 */
[C---:B------:R-:W-:Y:S02]  /*0bb0*/  IMAD.WIDE R10, R21.reuse, 0x4, R6 ;  /* 0x00000004150a7825 */ /* 0x040fe400078e0206 */
[----:B------:R-:W4:Y:S02]  /*0bc0*/  LDG.E R6, desc[UR10][R6.64] ;  /* 0x0000000a06067981 */ /* 0x000f24000c1e1900 */
[----:B------:R-:W-:-:S02]  /*0bd0*/  IMAD.WIDE R20, R21, 0x4, R10 ;  /* 0x0000000415147825 */ /* 0x000fc400078e020a */
[----:B------:R-:W5:Y:S04]  /*0be0*/  LDG.E R10, desc[UR10][R10.64] ;  /* 0x0000000a0a0a7981 */ /* 0x000f68000c1e1900 */
[----:B------:R-:W5:Y:S01]  /*0bf0*/  LDG.E R20, desc[UR10][R20.64] ;  /* 0x0000000a14147981 */ /* 0x000f62000c1e1900 */
[----:B------:R-:W-:Y:S01]  /*0c00*/  UIADD3 UR4, UPT, UPT, UR4, 0x8, URZ ;  /* 0x0000000804047890 */ /* 0x000fe2000fffe0ff */
[----:B--2---:R-:W-:-:S04]  /*0c10*/  IADD3 R5, PT, PT, R16, R14, R5 ;  /* 0x0000000e10057210 */ /* 0x004fc80007ffe005 */
[----:B---3--:R-:W-:-:S04]  /*0c20*/  IADD3 R5, PT, PT, R12, R18, R5 ;  /* 0x000000120c057210 */ /* 0x008fc80007ffe005 */
[----:B----4-:R-:W-:-:S04]  /*0c30*/  IADD3 R5, PT, PT, R6, R8, R5 ;  /* 0x0000000806057210 */ /* 0x010fc80007ffe005 */
[----:B-----5:R-:W-:-:S07]  /*0c40*/  IADD3 R5, PT, PT, R20, R10, R5 ;  /* 0x0000000a14057210 */ /* 0x020fce0007ffe005 */
.L_x_9:
        /* <DEDUP_REMOVED lines=13> */
[----:B------:R-:W-:Y:S02]  /*0d20*/  IMAD.WIDE R12, R13, 0x4, R10 ;  /* 0x000000040d0c7825 */ /* 0x000fe400078e020a */
[----:B------:R-:W3:Y:S04]  /*0d30*/  LDG.E R10, desc[UR10][R10.64] ;  /* 0x0000000a0a0a7981 */ /* 0x000ee8000c1e1900 */
[----:B------:R-:W3:Y:S01]  /*0d40*/  LDG.E R12, desc[UR10][R12.64] ;  /* 0x0000000a0c0c7981 */ /* 0x000ee2000c1e1900 */
[----:B------:R-:W-:Y:S01]  /*0d50*/  UIADD3 UR4, UPT, UPT, UR4, 0x4, URZ ;  /* 0x0000000404047890 */ /* 0x000fe2000fffe0ff */
[----:B--2---:R-:W-:-:S04]  /*0d60*/  IADD3 R5, PT, PT, R8, R6, R5 ;  /* 0x0000000608057210 */ /* 0x004fc80007ffe005 */
[----:B---3--:R-:W-:-:S07]  /*0d70*/  IADD3 R5, PT, PT, R12, R10, R5 ;  /* 0x0000000a0c057210 */ /* 0x008fce0007ffe005 */
.L_x_10:
[----:B------:R-:W-:Y:S05]  /*0d80*/  BRA.U !UP1, `(.L_x_6) ;  /* 0x00000001092c7547 */ /* 0x000fea000b800000 */
[----:B------:R-:W1:Y:S01]  /*0d90*/  LDC R4, c[0x0][0x394] ;  /* 0x0000e500ff047b82 */ /* 0x000e620000000800 */
[----:B------:R-:W-:-:S07]  /*0da0*/  UIADD3 UR5, UPT, UPT, -UR5, URZ, URZ ;  /* 0x000000ff05057290 */ /* 0x000fce000fffe1ff */
[----:B------:R-:W2:Y:S01]  /*0db0*/  LDC.64 R8, c[0x0][0x380] ;  /* 0x0000e000ff087b82 */ /* 0x000ea20000000a00 */
[----:B-1----:R-:W-:-:S07]  /*0dc0*/  IMAD R11, R4, UR4, R0 ;  /* 0x00000004040b7c24 */ /* 0x002fce000f8e0200 */
.L_x_11:
[----:B--2---:R-:W-:-:S06]  /*0dd0*/  IMAD.WIDE R6, R11, 0x4, R8 ;  /* 0x000000040b067825 */ /* 0x004fcc00078e0208 */
[----:B0-----:R-:W2:Y:S01]  /*0de0*/  LDG.E R6, desc[UR10][R6.64] ;  /* 0x0000000a06067981 */ /* 0x001ea2000c1e1900 */
[----:B------:R-:W-:Y:S01]  /*0df0*/  UIADD3 UR5, UPT, UPT, UR5, 0x1, URZ ;  /* 0x0000000105057890 */ /* 0x000fe2000fffe0ff */
[----:B------:R-:W-:-:S03]  /*0e00*/  IMAD.IADD R11, R11, 0x1, R4 ;  /* 0x000000010b0b7824 */ /* 0x000fc600078e0204 */
[----:B------:R-:W-:Y:S01]  /*0e10*/  UISETP.NE.AND UP0, UPT, UR5, URZ, UPT ;  /* 0x000000ff0500728c */ /* 0x000fe2000bf05270 */
[----:B--2---:R-:W-:-:S08]  /*0e20*/  IADD3 R5, PT, PT, R6, R5, RZ ;  /* 0x0000000506057210 */ /* 0x004fd00007ffe0ff */
[----:B------:R-:W-:Y:S05]  /*0e30*/  BRA.U UP0, `(.L_x_11) ;  /* 0xfffffffd00e47547 */ /* 0x000fea000b83ffff */
.L_x_6:
[----:B------:R-:W1:Y:S01]  /*0e40*/  LDC.64 R6, c[0x0][0x388] ;  /* 0x0000e200ff067b82 */ /* 0x000e620000000a00 */
[----:B------:R-:W-:Y:S02]  /*0e50*/  IADD3 R3, PT, PT, R0, R3, RZ ;  /* 0x0000000300037210 */ /* 0x000fe40007ffe0ff */
[----:B------:R-:W-:-:S03]  /*0e60*/  IADD3 R5, PT, PT, R5, R2, RZ ;  /* 0x0000000205057210 */ /* 0x000fc60007ffe0ff */
[----:B-1----:R-:W-:-:S05]  /*0e70*/  IMAD.WIDE R2, R3, 0x4, R6 ;  /* 0x0000000403027825 */ /* 0x002fca00078e0206 */
[----:B0-----:R-:W-:Y:S01]  /*0e80*/  STG.E desc[UR10][R2.64], R5 ;  /* 0x0000000502007986 */ /* 0x001fe2000c10190a */
[----:B------:R-:W-:Y:S05]  /*0e90*/  EXIT ;  /* 0x000000000000794d */ /* 0x000fea0003800000 */
.L_x_12:
[----:B------:R-:W-:-:S00]  /*0ea0*/  BRA `(.L_x_12) ;  /* 0xfffffffc00fc7947 */ /* 0x000fc0000383ffff */
[----:B------:R-:W-:-:S00]  /*0eb0*/  NOP ;  /* 0x0000000000007918 */ /* 0x000fc00000000000 */
        /* <DEDUP_REMOVED lines=12> */
.L_x_13:


//--------------------- .nv.shared.reserved.0     --------------------------
	.section	.nv.shared.reserved.0,"aw",@nobits
	.weak		__nv_reservedSMEM_offset_0_alias
	.size		__nv_reservedSMEM_offset_0_alias, 0, 64
	.other		__nv_reservedSMEM_offset_0_alias,@"STO_CUDA_RESERVED_SHARED STV_DEFAULT"
__nv_reservedSMEM_offset_0_alias:
	.zero		0
	.zero		64


//--------------------- .nv.constant0._Z20addMatrixRowsAndColsPiS_ii --------------------------
	.section	.nv.constant0._Z20addMatrixRowsAndColsPiS_ii,"a",@progbits
	.sectionflags	@""
	.align	4
.nv.constant0._Z20addMatrixRowsAndColsPiS_ii:
	.zero		920


//--------------------- SYMBOLS --------------------------

	.type		.nv.reservedSmem.offset0,@object
	.size		.nv.reservedSmem.offset0,0x4
